//
// Generated by NVIDIA NVVM Compiler
//
// Compiler Build ID: CL-36424714
// Cuda compilation tools, release 13.0, V13.0.88
// Based on NVVM 20.0.0
//

.version 9.0
.target sm_100
.address_size 64

	// .globl	_Z14matrixMultiplyPdS_S_iii
// _ZZ20sharedMatrixMultiplyPdS_S_iiiS_S_E7sharedA has been demoted
// _ZZ20sharedMatrixMultiplyPdS_S_iiiS_S_E7sharedB has been demoted

.visible .entry _Z14matrixMultiplyPdS_S_iii(
	.param .u64 .ptr .align 1 _Z14matrixMultiplyPdS_S_iii_param_0,
	.param .u64 .ptr .align 1 _Z14matrixMultiplyPdS_S_iii_param_1,
	.param .u64 .ptr .align 1 _Z14matrixMultiplyPdS_S_iii_param_2,
	.param .u32 _Z14matrixMultiplyPdS_S_iii_param_3,
	.param .u32 _Z14matrixMultiplyPdS_S_iii_param_4,
	.param .u32 _Z14matrixMultiplyPdS_S_iii_param_5
)
{
	.reg .pred 	%p<13>;
	.reg .b32 	%r<36>;
	.reg .b64 	%rd<48>;
	.reg .b64 	%fd<68>;

	ld.param.u64 	%rd11, [_Z14matrixMultiplyPdS_S_iii_param_0];
	ld.param.u64 	%rd12, [_Z14matrixMultiplyPdS_S_iii_param_1];
	ld.param.u64 	%rd10, [_Z14matrixMultiplyPdS_S_iii_param_2];
	ld.param.u32 	%r17, [_Z14matrixMultiplyPdS_S_iii_param_3];
	ld.param.u32 	%r16, [_Z14matrixMultiplyPdS_S_iii_param_4];
	ld.param.u32 	%r18, [_Z14matrixMultiplyPdS_S_iii_param_5];
	cvta.to.global.u64 	%rd1, %rd12;
	cvta.to.global.u64 	%rd2, %rd11;
	mov.u32 	%r19, %ctaid.y;
	mov.u32 	%r20, %ntid.y;
	mov.u32 	%r21, %tid.y;
	mad.lo.s32 	%r1, %r19, %r20, %r21;
	mov.u32 	%r22, %ctaid.x;
	mov.u32 	%r23, %ntid.x;
	mov.u32 	%r24, %tid.x;
	mad.lo.s32 	%r2, %r22, %r23, %r24;
	mul.lo.s32 	%r3, %r18, %r1;
	setp.ge.s32 	%p1, %r1, %r17;
	setp.ge.s32 	%p2, %r2, %r18;
	or.pred  	%p3, %p1, %p2;
	@%p3 bra 	$L__BB0_14;
	setp.lt.s32 	%p4, %r16, 1;
	mov.f64 	%fd67, 0d0000000000000000;
	@%p4 bra 	$L__BB0_13;
	mul.lo.s32 	%r4, %r16, %r1;
	mul.lo.s32 	%r26, %r16, %r2;
	cvt.s64.s32 	%rd3, %r26;
	and.b32  	%r5, %r16, 7;
	setp.lt.u32 	%p5, %r16, 8;
	mov.f64 	%fd67, 0d0000000000000000;
	mov.b32 	%r34, 0;
	@%p5 bra 	$L__BB0_5;
	and.b32  	%r34, %r16, 2147483640;
	neg.s32 	%r32, %r34;
	shl.b64 	%rd13, %rd3, 3;
	add.s64 	%rd14, %rd13, %rd1;
	add.s64 	%rd47, %rd14, 32;
	mul.wide.u32 	%rd15, %r4, 8;
	add.s64 	%rd16, %rd15, %rd2;
	add.s64 	%rd46, %rd16, 32;
	mov.f64 	%fd67, 0d0000000000000000;
$L__BB0_4:
	.pragma "nounroll";
	ld.global.f64 	%fd17, [%rd46+-32];
	ld.global.f64 	%fd18, [%rd47+-32];
	fma.rn.f64 	%fd19, %fd17, %fd18, %fd67;
	ld.global.f64 	%fd20, [%rd46+-24];
	ld.global.f64 	%fd21, [%rd47+-24];
	fma.rn.f64 	%fd22, %fd20, %fd21, %fd19;
	ld.global.f64 	%fd23, [%rd46+-16];
	ld.global.f64 	%fd24, [%rd47+-16];
	fma.rn.f64 	%fd25, %fd23, %fd24, %fd22;
	ld.global.f64 	%fd26, [%rd46+-8];
	ld.global.f64 	%fd27, [%rd47+-8];
	fma.rn.f64 	%fd28, %fd26, %fd27, %fd25;
	ld.global.f64 	%fd29, [%rd46];
	ld.global.f64 	%fd30, [%rd47];
	fma.rn.f64 	%fd31, %fd29, %fd30, %fd28;
	ld.global.f64 	%fd32, [%rd46+8];
	ld.global.f64 	%fd33, [%rd47+8];
	fma.rn.f64 	%fd34, %fd32, %fd33, %fd31;
	ld.global.f64 	%fd35, [%rd46+16];
	ld.global.f64 	%fd36, [%rd47+16];
	fma.rn.f64 	%fd37, %fd35, %fd36, %fd34;
	ld.global.f64 	%fd38, [%rd46+24];
	ld.global.f64 	%fd39, [%rd47+24];
	fma.rn.f64 	%fd67, %fd38, %fd39, %fd37;
	add.s32 	%r32, %r32, 8;
	add.s64 	%rd47, %rd47, 64;
	add.s64 	%rd46, %rd46, 64;
	setp.ne.s32 	%p6, %r32, 0;
	@%p6 bra 	$L__BB0_4;
$L__BB0_5:
	setp.eq.s32 	%p7, %r5, 0;
	@%p7 bra 	$L__BB0_13;
	and.b32  	%r11, %r16, 3;
	setp.lt.u32 	%p8, %r5, 4;
	@%p8 bra 	$L__BB0_8;
	cvt.u64.u32 	%rd17, %r34;
	add.s32 	%r27, %r34, %r4;
	mul.wide.u32 	%rd18, %r27, 8;
	add.s64 	%rd19, %rd2, %rd18;
	ld.global.f64 	%fd41, [%rd19];
	add.s64 	%rd20, %rd17, %rd3;
	shl.b64 	%rd21, %rd20, 3;
	add.s64 	%rd22, %rd1, %rd21;
	ld.global.f64 	%fd42, [%rd22];
	fma.rn.f64 	%fd43, %fd41, %fd42, %fd67;
	cvt.u64.u32 	%rd23, %r4;
	add.s64 	%rd24, %rd17, %rd23;
	shl.b64 	%rd25, %rd24, 3;
	add.s64 	%rd26, %rd2, %rd25;
	ld.global.f64 	%fd44, [%rd26+8];
	ld.global.f64 	%fd45, [%rd22+8];
	fma.rn.f64 	%fd46, %fd44, %fd45, %fd43;
	ld.global.f64 	%fd47, [%rd26+16];
	ld.global.f64 	%fd48, [%rd22+16];
	fma.rn.f64 	%fd49, %fd47, %fd48, %fd46;
	ld.global.f64 	%fd50, [%rd26+24];
	ld.global.f64 	%fd51, [%rd22+24];
	fma.rn.f64 	%fd67, %fd50, %fd51, %fd49;
	add.s32 	%r34, %r34, 4;
$L__BB0_8:
	setp.eq.s32 	%p9, %r11, 0;
	@%p9 bra 	$L__BB0_13;
	setp.eq.s32 	%p10, %r11, 1;
	@%p10 bra 	$L__BB0_11;
	cvt.u64.u32 	%rd27, %r34;
	add.s32 	%r28, %r34, %r4;
	mul.wide.u32 	%rd28, %r28, 8;
	add.s64 	%rd29, %rd2, %rd28;
	ld.global.f64 	%fd53, [%rd29];
	add.s64 	%rd30, %rd27, %rd3;
	shl.b64 	%rd31, %rd30, 3;
	add.s64 	%rd32, %rd1, %rd31;
	ld.global.f64 	%fd54, [%rd32];
	fma.rn.f64 	%fd55, %fd53, %fd54, %fd67;
	cvt.u64.u32 	%rd33, %r4;
	add.s64 	%rd34, %rd27, %rd33;
	shl.b64 	%rd35, %rd34, 3;
	add.s64 	%rd36, %rd2, %rd35;
	ld.global.f64 	%fd56, [%rd36+8];
	ld.global.f64 	%fd57, [%rd32+8];
	fma.rn.f64 	%fd67, %fd56, %fd57, %fd55;
	add.s32 	%r34, %r34, 2;
$L__BB0_11:
	and.b32  	%r29, %r16, 1;
	setp.eq.b32 	%p11, %r29, 1;
	not.pred 	%p12, %p11;
	@%p12 bra 	$L__BB0_13;
	cvt.u64.u32 	%rd37, %r34;
	add.s32 	%r30, %r34, %r4;
	mul.wide.u32 	%rd38, %r30, 8;
	add.s64 	%rd39, %rd2, %rd38;
	ld.global.f64 	%fd58, [%rd39];
	add.s64 	%rd40, %rd37, %rd3;
	shl.b64 	%rd41, %rd40, 3;
	add.s64 	%rd42, %rd1, %rd41;
	ld.global.f64 	%fd59, [%rd42];
	fma.rn.f64 	%fd67, %fd58, %fd59, %fd67;
$L__BB0_13:
	add.s32 	%r31, %r3, %r2;
	cvta.to.global.u64 	%rd43, %rd10;
	mul.wide.s32 	%rd44, %r31, 8;
	add.s64 	%rd45, %rd43, %rd44;
	st.global.f64 	[%rd45], %fd67;
$L__BB0_14:
	ret;

}
	// .globl	_Z20sharedMatrixMultiplyPdS_S_iiiS_S_
.visible .entry _Z20sharedMatrixMultiplyPdS_S_iiiS_S_(
	.param .u64 .ptr .align 1 _Z20sharedMatrixMultiplyPdS_S_iiiS_S__param_0,
	.param .u64 .ptr .align 1 _Z20sharedMatrixMultiplyPdS_S_iiiS_S__param_1,
	.param .u64 .ptr .align 1 _Z20sharedMatrixMultiplyPdS_S_iiiS_S__param_2,
	.param .u32 _Z20sharedMatrixMultiplyPdS_S_iiiS_S__param_3,
	.param .u32 _Z20sharedMatrixMultiplyPdS_S_iiiS_S__param_4,
	.param .u32 _Z20sharedMatrixMultiplyPdS_S_iiiS_S__param_5,
	.param .u64 .ptr .align 1 _Z20sharedMatrixMultiplyPdS_S_iiiS_S__param_6,
	.param .u64 .ptr .align 1 _Z20sharedMatrixMultiplyPdS_S_iiiS_S__param_7
)
{
	.reg .pred 	%p<4>;
	.reg .b32 	%r<24>;
	.reg .b64 	%rd<19>;
	.reg .b64 	%fd<15>;
	// demoted variable
	.shared .align 8 .b8 _ZZ20sharedMatrixMultiplyPdS_S_iiiS_S_E7sharedA[32];
	// demoted variable
	.shared .align 8 .b8 _ZZ20sharedMatrixMultiplyPdS_S_iiiS_S_E7sharedB[32];
	ld.param.u64 	%rd2, [_Z20sharedMatrixMultiplyPdS_S_iiiS_S__param_0];
	ld.param.u64 	%rd3, [_Z20sharedMatrixMultiplyPdS_S_iiiS_S__param_1];
	ld.param.u64 	%rd1, [_Z20sharedMatrixMultiplyPdS_S_iiiS_S__param_2];
	ld.param.u32 	%r3, [_Z20sharedMatrixMultiplyPdS_S_iiiS_S__param_3];
	ld.param.u32 	%r4, [_Z20sharedMatrixMultiplyPdS_S_iiiS_S__param_4];
	ld.param.u32 	%r5, [_Z20sharedMatrixMultiplyPdS_S_iiiS_S__param_5];
	ld.param.u64 	%rd4, [_Z20sharedMatrixMultiplyPdS_S_iiiS_S__param_6];
	ld.param.u64 	%rd5, [_Z20sharedMatrixMultiplyPdS_S_iiiS_S__param_7];
	cvta.to.global.u64 	%rd6, %rd3;
	cvta.to.global.u64 	%rd7, %rd2;
	mov.u32 	%r6, %ctaid.y;
	mov.u32 	%r7, %ntid.y;
	mov.u32 	%r8, %tid.y;
	mad.lo.s32 	%r9, %r6, %r7, %r8;
	mov.u32 	%r10, %ctaid.x;
	mov.u32 	%r11, %ntid.x;
	mov.u32 	%r12, %tid.x;
	mad.lo.s32 	%r13, %r10, %r11, %r12;
	mad.lo.s32 	%r1, %r5, %r9, %r13;
	mul.lo.s32 	%r14, %r4, %r9;
	cvt.s64.s32 	%rd8, %r14;
	cvt.s64.s32 	%rd9, %r13;
	add.s64 	%rd10, %rd8, %rd9;
	shl.b64 	%rd11, %rd10, 3;
	add.s64 	%rd12, %rd7, %rd11;
	ld.global.f64 	%fd1, [%rd12];
	shl.b32 	%r2, %r8, 1;
	add.s32 	%r15, %r2, %r12;
	shl.b32 	%r16, %r15, 3;
	mov.u32 	%r17, _ZZ20sharedMatrixMultiplyPdS_S_iiiS_S_E7sharedA;
	add.s32 	%r18, %r17, %r16;
	st.shared.f64 	[%r18], %fd1;
	add.s64 	%rd13, %rd6, %rd11;
	ld.global.f64 	%fd2, [%rd13];
	mov.u32 	%r19, _ZZ20sharedMatrixMultiplyPdS_S_iiiS_S_E7sharedB;
	add.s32 	%r20, %r19, %r16;
	st.shared.f64 	[%r20], %fd2;
	bar.sync 	0;
	cvta.to.global.u64 	%rd14, %rd4;
	cvta.to.global.u64 	%rd15, %rd5;
	ld.shared.f64 	%fd3, [_ZZ20sharedMatrixMultiplyPdS_S_iiiS_S_E7sharedA];
	st.global.f64 	[%rd14], %fd3;
	ld.shared.f64 	%fd4, [_ZZ20sharedMatrixMultiplyPdS_S_iiiS_S_E7sharedB];
	st.global.f64 	[%rd15], %fd4;
	ld.shared.f64 	%fd5, [_ZZ20sharedMatrixMultiplyPdS_S_iiiS_S_E7sharedA+8];
	st.global.f64 	[%rd14+8], %fd5;
	ld.shared.f64 	%fd6, [_ZZ20sharedMatrixMultiplyPdS_S_iiiS_S_E7sharedB+8];
	st.global.f64 	[%rd15+8], %fd6;
	ld.shared.f64 	%fd7, [_ZZ20sharedMatrixMultiplyPdS_S_iiiS_S_E7sharedA+16];
	st.global.f64 	[%rd14+16], %fd7;
	ld.shared.f64 	%fd8, [_ZZ20sharedMatrixMultiplyPdS_S_iiiS_S_E7sharedB+16];
	st.global.f64 	[%rd15+16], %fd8;
	ld.shared.f64 	%fd9, [_ZZ20sharedMatrixMultiplyPdS_S_iiiS_S_E7sharedA+24];
	st.global.f64 	[%rd14+24], %fd9;
	ld.shared.f64 	%fd10, [_ZZ20sharedMatrixMultiplyPdS_S_iiiS_S_E7sharedB+24];
	st.global.f64 	[%rd15+24], %fd10;
	setp.ge.s32 	%p1, %r9, %r3;
	setp.ge.s32 	%p2, %r13, %r5;
	or.pred  	%p3, %p1, %p2;
	@%p3 bra 	$L__BB1_2;
	cvta.to.global.u64 	%rd16, %rd1;
	shl.b32 	%r21, %r2, 3;
	add.s32 	%r23, %r17, %r21;
	ld.shared.f64 	%fd11, [%r23];
	add.f64 	%fd12, %fd11, 0d0000000000000000;
	ld.shared.f64 	%fd13, [%r23+8];
	add.f64 	%fd14, %fd12, %fd13;
	mul.wide.s32 	%rd17, %r1, 8;
	add.s64 	%rd18, %rd16, %rd17;
	st.global.f64 	[%rd18], %fd14;
$L__BB1_2:
	ret;

}


// ===== COMPILED SASS (sm_100) =====

	.target	sm_100

	.elftype	@"ET_EXEC"


//--------------------- .note.nv.tkinfo           --------------------------
	.section	.note.nv.tkinfo,"",@"SHT_NOTE"
	.sectionflags	@"SHF_NOTE_NV_TKINFO"
	.tkinfo
        /*0018*/ 	.word	0x00000002
        /*0030*/ 	.string	""
        /*0030*/ 	.string	"ptxas"
        /*0030*/ 	.string	"Cuda compilation tools, release 13.0, V13.0.88"
        /*0030*/ 	.string	"Build cuda_13.0.r13.0/compiler.36424714_0"
        /*0030*/ 	.string	"-arch sm_100 -m 64 "



//--------------------- .note.nv.cuinfo           --------------------------
	.section	.note.nv.cuinfo,"",@"SHT_NOTE"
	.sectionflags	@"SHF_NOTE_NV_CUINFO"
        /*0018*/ 	.short	0x0002
        /*001a*/ 	.short	0x0064
        /*001c*/ 	.short	0x0082
	.zero		2


//--------------------- .nv.info                  --------------------------
	.section	.nv.info,"",@"SHT_CUDA_INFO"
	.align	4


	//----- nvinfo : EIATTR_REGCOUNT
	.align		4
        /*0000*/ 	.byte	0x04, 0x2f
        /*0002*/ 	.short	(.L_1 - .L_0)
	.align		4
.L_0:
        /*0004*/ 	.word	index@(_Z14matrixMultiplyPdS_S_iii)
        /*0008*/ 	.word	0x0000001e


	//----- nvinfo : EIATTR_FRAME_SIZE
	.align		4
.L_1:
        /*000c*/ 	.byte	0x04, 0x11
        /*000e*/ 	.short	(.L_3 - .L_2)
	.align		4
.L_2:
        /*0010*/ 	.word	index@(_Z14matrixMultiplyPdS_S_iii)
        /*0014*/ 	.word	0x00000000


	//----- nvinfo : EIATTR_REGCOUNT
	.align		4
.L_3:
        /*0018*/ 	.byte	0x04, 0x2f
        /*001a*/ 	.short	(.L_5 - .L_4)
	.align		4
.L_4:
        /*001c*/ 	.word	index@(_Z20sharedMatrixMultiplyPdS_S_iiiS_S_)
        /*0020*/ 	.word	0x00000020


	//----- nvinfo : EIATTR_FRAME_SIZE
	.align		4
.L_5:
        /*0024*/ 	.byte	0x04, 0x11
        /*0026*/ 	.short	(.L_7 - .L_6)
	.align		4
.L_6:
        /*0028*/ 	.word	index@(_Z20sharedMatrixMultiplyPdS_S_iiiS_S_)
        /*002c*/ 	.word	0x00000000


	//----- nvinfo : EIATTR_MIN_STACK_SIZE
	.align		4
.L_7:
        /*0030*/ 	.byte	0x04, 0x12
        /*0032*/ 	.short	(.L_9 - .L_8)
	.align		4
.L_8:
        /*0034*/ 	.word	index@(_Z20sharedMatrixMultiplyPdS_S_iiiS_S_)
        /*0038*/ 	.word	0x00000000


	//----- nvinfo : EIATTR_MIN_STACK_SIZE
	.align		4
.L_9:
        /*003c*/ 	.byte	0x04, 0x12
        /*003e*/ 	.short	(.L_11 - .L_10)
	.align		4
.L_10:
        /*0040*/ 	.word	index@(_Z14matrixMultiplyPdS_S_iii)
        /*0044*/ 	.word	0x00000000
.L_11:


//--------------------- .nv.compat                --------------------------
	.section	.nv.compat,"",@"SHT_CUDA_COMPAT_INFO"
	.align	4
        /*0000*/ 	.byte	0x02, 0x09, 0x00, 0x00, 0x02, 0x02, 0x01, 0x00, 0x02, 0x05, 0x05, 0x00, 0x03, 0x07, 0x01, 0x01
        /*0010*/ 	.byte	0x02, 0x03, 0x00, 0x00, 0x02, 0x06, 0x01, 0x00, 0x04, 0x0b, 0x08, 0x00, 0x01, 0x00, 0x00, 0x00
        /*0020*/ 	.byte	0x00, 0x00, 0x00, 0x00


//--------------------- .nv.info._Z20sharedMatrixMultiplyPdS_S_iiiS_S_ --------------------------
	.section	.nv.info._Z20sharedMatrixMultiplyPdS_S_iiiS_S_,"",@"SHT_CUDA_INFO"
	.sectionflags	@""
	.align	4


	//----- nvinfo : EIATTR_CUDA_API_VERSION
	.align		4
        /*0000*/ 	.byte	0x04, 0x37
        /*0002*/ 	.short	(.L_13 - .L_12)
.L_12:
        /*0004*/ 	.word	0x00000082


	//----- nvinfo : EIATTR_KPARAM_INFO
	.align		4
.L_13:
        /*0008*/ 	.byte	0x04, 0x17
        /*000a*/ 	.short	(.L_15 - .L_14)
.L_14:
        /*000c*/ 	.word	0x00000000
        /*0010*/ 	.short	0x0007
        /*0012*/ 	.short	0x0030
        /*0014*/ 	.byte	0x00, 0xf5, 0x21, 0x00


	//----- nvinfo : EIATTR_KPARAM_INFO
	.align		4
.L_15:
        /*0018*/ 	.byte	0x04, 0x17
        /*001a*/ 	.short	(.L_17 - .L_16)
.L_16:
        /*001c*/ 	.word	0x00000000
        /*0020*/ 	.short	0x0006
        /*0022*/ 	.short	0x0028
        /*0024*/ 	.byte	0x00, 0xf5, 0x21, 0x00


	//----- nvinfo : EIATTR_KPARAM_INFO
	.align		4
.L_17:
        /*0028*/ 	.byte	0x04, 0x17
        /*002a*/ 	.short	(.L_19 - .L_18)
.L_18:
        /*002c*/ 	.word	0x00000000
        /*0030*/ 	.short	0x0005
        /*0032*/ 	.short	0x0020
        /*0034*/ 	.byte	0x00, 0xf0, 0x11, 0x00


	//----- nvinfo : EIATTR_KPARAM_INFO
	.align		4
.L_19:
        /*0038*/ 	.byte	0x04, 0x17
        /*003a*/ 	.short	(.L_21 - .L_20)
.L_20:
        /*003c*/ 	.word	0x00000000
        /*0040*/ 	.short	0x0004
        /*0042*/ 	.short	0x001c
        /*0044*/ 	.byte	0x00, 0xf0, 0x11, 0x00


	//----- nvinfo : EIATTR_KPARAM_INFO
	.align		4
.L_21:
        /*0048*/ 	.byte	0x04, 0x17
        /*004a*/ 	.short	(.L_23 - .L_22)
.L_22:
        /*004c*/ 	.word	0x00000000
        /*0050*/ 	.short	0x0003
        /*0052*/ 	.short	0x0018
        /*0054*/ 	.byte	0x00, 0xf0, 0x11, 0x00


	//----- nvinfo : EIATTR_KPARAM_INFO
	.align		4
.L_23:
        /*0058*/ 	.byte	0x04, 0x17
        /*005a*/ 	.short	(.L_25 - .L_24)
.L_24:
        /*005c*/ 	.word	0x00000000
        /*0060*/ 	.short	0x0002
        /*0062*/ 	.short	0x0010
        /*0064*/ 	.byte	0x00, 0xf5, 0x21, 0x00


	//----- nvinfo : EIATTR_KPARAM_INFO
	.align		4
.L_25:
        /*0068*/ 	.byte	0x04, 0x17
        /*006a*/ 	.short	(.L_27 - .L_26)
.L_26:
        /*006c*/ 	.word	0x00000000
        /*0070*/ 	.short	0x0001
        /*0072*/ 	.short	0x0008
        /*0074*/ 	.byte	0x00, 0xf5, 0x21, 0x00


	//----- nvinfo : EIATTR_KPARAM_INFO
	.align		4
.L_27:
        /*0078*/ 	.byte	0x04, 0x17
        /*007a*/ 	.short	(.L_29 - .L_28)
.L_28:
        /*007c*/ 	.word	0x00000000
        /*0080*/ 	.short	0x0000
        /*0082*/ 	.short	0x0000
        /*0084*/ 	.byte	0x00, 0xf5, 0x21, 0x00


	//----- nvinfo : EIATTR_SPARSE_MMA_MASK
	.align		4
.L_29:
        /*0088*/ 	.byte	0x03, 0x50
        /*008a*/ 	.short	0x0000


	//----- nvinfo : EIATTR_MAXREG_COUNT
	.align		4
        /*008c*/ 	.byte	0x03, 0x1b
        /*008e*/ 	.short	0x00ff


	//----- nvinfo : EIATTR_NUM_BARRIERS
	.align		4
        /*0090*/ 	.byte	0x02, 0x4c
        /*0092*/ 	.byte	0x01
	.zero		1


	//----- nvinfo : EIATTR_MERCURY_ISA_VERSION
	.align		4
        /*0094*/ 	.byte	0x03, 0x5f
        /*0096*/ 	.short	0x0101


	//----- nvinfo : EIATTR_VRC_CTA_INIT_COUNT
	.align		4
        /*0098*/ 	.byte	0x02, 0x4a
	.zero		1
	.zero		1


	//----- nvinfo : EIATTR_EXIT_INSTR_OFFSETS
	.align		4
        /*009c*/ 	.byte	0x04, 0x1c
        /*009e*/ 	.short	(.L_31 - .L_30)


	//   ....[0]....
.L_30:
        /*00a0*/ 	.word	0x00000360


	//   ....[1]....
        /*00a4*/ 	.word	0x000003e0


	//----- nvinfo : EIATTR_CBANK_PARAM_SIZE
	.align		4
.L_31:
        /*00a8*/ 	.byte	0x03, 0x19
        /*00aa*/ 	.short	0x0038


	//----- nvinfo : EIATTR_PARAM_CBANK
	.align		4
        /*00ac*/ 	.byte	0x04, 0x0a
        /*00ae*/ 	.short	(.L_33 - .L_32)
	.align		4
.L_32:
        /*00b0*/ 	.word	index@(.nv.constant0._Z20sharedMatrixMultiplyPdS_S_iiiS_S_)
        /*00b4*/ 	.short	0x0380
        /*00b6*/ 	.short	0x0038


	//----- nvinfo : EIATTR_SW_WAR
	.align		4
.L_33:
        /*00b8*/ 	.byte	0x04, 0x36
        /*00ba*/ 	.short	(.L_35 - .L_34)
.L_34:
        /*00bc*/ 	.word	0x00000008
.L_35:


//--------------------- .nv.info._Z14matrixMultiplyPdS_S_iii --------------------------
	.section	.nv.info._Z14matrixMultiplyPdS_S_iii,"",@"SHT_CUDA_INFO"
	.sectionflags	@""
	.align	4


	//----- nvinfo : EIATTR_CUDA_API_VERSION
	.align		4
        /*0000*/ 	.byte	0x04, 0x37
        /*0002*/ 	.short	(.L_37 - .L_36)
.L_36:
        /*0004*/ 	.word	0x00000082


	//----- nvinfo : EIATTR_KPARAM_INFO
	.align		4
.L_37:
        /*0008*/ 	.byte	0x04, 0x17
        /*000a*/ 	.short	(.L_39 - .L_38)
.L_38:
        /*000c*/ 	.word	0x00000000
        /*0010*/ 	.short	0x0005
        /*0012*/ 	.short	0x0020
        /*0014*/ 	.byte	0x00, 0xf0, 0x11, 0x00


	//----- nvinfo : EIATTR_KPARAM_INFO
	.align		4
.L_39:
        /*0018*/ 	.byte	0x04, 0x17
        /*001a*/ 	.short	(.L_41 - .L_40)
.L_40:
        /*001c*/ 	.word	0x00000000
        /*0020*/ 	.short	0x0004
        /*0022*/ 	.short	0x001c
        /*0024*/ 	.byte	0x00, 0xf0, 0x11, 0x00


	//----- nvinfo : EIATTR_KPARAM_INFO
	.align		4
.L_41:
        /*0028*/ 	.byte	0x04, 0x17
        /*002a*/ 	.short	(.L_43 - .L_42)
.L_42:
        /*002c*/ 	.word	0x00000000
        /*0030*/ 	.short	0x0003
        /*0032*/ 	.short	0x0018
        /*0034*/ 	.byte	0x00, 0xf0, 0x11, 0x00


	//----- nvinfo : EIATTR_KPARAM_INFO
	.align		4
.L_43:
        /*0038*/ 	.byte	0x04, 0x17
        /*003a*/ 	.short	(.L_45 - .L_44)
.L_44:
        /*003c*/ 	.word	0x00000000
        /*0040*/ 	.short	0x0002
        /*0042*/ 	.short	0x0010
        /*0044*/ 	.byte	0x00, 0xf5, 0x21, 0x00


	//----- nvinfo : EIATTR_KPARAM_INFO
	.align		4
.L_45:
        /*0048*/ 	.byte	0x04, 0x17
        /*004a*/ 	.short	(.L_47 - .L_46)
.L_46:
        /*004c*/ 	.word	0x00000000
        /*0050*/ 	.short	0x0001
        /*0052*/ 	.short	0x0008
        /*0054*/ 	.byte	0x00, 0xf5, 0x21, 0x00


	//----- nvinfo : EIATTR_KPARAM_INFO
	.align		4
.L_47:
        /*0058*/ 	.byte	0x04, 0x17
        /*005a*/ 	.short	(.L_49 - .L_48)
.L_48:
        /*005c*/ 	.word	0x00000000
        /*0060*/ 	.short	0x0000
        /*0062*/ 	.short	0x0000
        /*0064*/ 	.byte	0x00, 0xf5, 0x21, 0x00


	//----- nvinfo : EIATTR_SPARSE_MMA_MASK
	.align		4
.L_49:
        /*0068*/ 	.byte	0x03, 0x50
        /*006a*/ 	.short	0x0000


	//----- nvinfo : EIATTR_MAXREG_COUNT
	.align		4
        /*006c*/ 	.byte	0x03, 0x1b
        /*006e*/ 	.short	0x00ff


	//----- nvinfo : EIATTR_MERCURY_ISA_VERSION
	.align		4
        /*0070*/ 	.byte	0x03, 0x5f
        /*0072*/ 	.short	0x0101


	//----- nvinfo : EIATTR_VRC_CTA_INIT_COUNT
	.align		4
        /*0074*/ 	.byte	0x02, 0x4a
	.zero		1
	.zero		1


	//----- nvinfo : EIATTR_EXIT_INSTR_OFFSETS
	.align		4
        /*0078*/ 	.byte	0x04, 0x1c
        /*007a*/ 	.short	(.L_51 - .L_50)


	//   ....[0]....
.L_50:
        /*007c*/ 	.word	0x000000d0


	//   ....[1]....
        /*0080*/ 	.word	0x00000910


	//----- nvinfo : EIATTR_CBANK_PARAM_SIZE
	.align		4
.L_51:
        /*0084*/ 	.byte	0x03, 0x19
        /*0086*/ 	.short	0x0024


	//----- nvinfo : EIATTR_PARAM_CBANK
	.align		4
        /*0088*/ 	.byte	0x04, 0x0a
        /*008a*/ 	.short	(.L_53 - .L_52)
	.align		4
.L_52:
        /*008c*/ 	.word	index@(.nv.constant0._Z14matrixMultiplyPdS_S_iii)
        /*0090*/ 	.short	0x0380
        /*0092*/ 	.short	0x0024


	//----- nvinfo : EIATTR_SW_WAR
	.align		4
.L_53:
        /*0094*/ 	.byte	0x04, 0x36
        /*0096*/ 	.short	(.L_55 - .L_54)
.L_54:
        /*0098*/ 	.word	0x00000008
.L_55:


//--------------------- .nv.callgraph             --------------------------
	.section	.nv.callgraph,"",@"SHT_CUDA_CALLGRAPH"
	.align	4
	.sectionentsize	8
	.align		4
        /*0000*/ 	.word	0x00000000
	.align		4
        /*0004*/ 	.word	0xffffffff
	.align		4
        /*0008*/ 	.word	0x00000000
	.align		4
        /*000c*/ 	.word	0xfffffffe
	.align		4
        /*0010*/ 	.word	0x00000000
	.align		4
        /*0014*/ 	.word	0xfffffffd
	.align		4
        /*0018*/ 	.word	0x00000000
	.align		4
        /*001c*/ 	.word	0xfffffffc


//--------------------- .text._Z20sharedMatrixMultiplyPdS_S_iiiS_S_ --------------------------
	.section	.text._Z20sharedMatrixMultiplyPdS_S_iiiS_S_,"ax",@progbits
	.align	128
        .global         _Z20sharedMatrixMultiplyPdS_S_iiiS_S_
        .type           _Z20sharedMatrixMultiplyPdS_S_iiiS_S_,@function
        .size           _Z20sharedMatrixMultiplyPdS_S_iiiS_S_,(.L_x_7 - _Z20sharedMatrixMultiplyPdS_S_iiiS_S_)
        .other          _Z20sharedMatrixMultiplyPdS_S_iiiS_S_,@"STO_CUDA_ENTRY STV_DEFAULT"
_Z20sharedMatrixMultiplyPdS_S_iiiS_S_:
.text._Z20sharedMatrixMultiplyPdS_S_iiiS_S_:
[----:B------:R-:W-:Y:S01]  /*0000*/  LDC R1, c[0x0][0x37c] ;  /* 0x0000df00ff017b82 */ /* 0x000fe20000000800 */
[----:B------:R-:W0:Y:S07]  /*0010*/  S2R R2, SR_TID.Y ;  /* 0x0000000000027919 */ /* 0x000e2e0000002200 */
[----:B------:R-:W0:Y:S01]  /*0020*/  S2UR UR4, SR_CTAID.Y ;  /* 0x00000000000479c3 */ /* 0x000e220000002600 */
[----:B------:R-:W1:Y:S01]  /*0030*/  LDCU UR6, c[0x0][0x39c] ;  /* 0x00007380ff0677ac */ /* 0x000e620008000800 */
[----:B------:R-:W2:Y:S01]  /*0040*/  S2R R7, SR_TID.X ;  /* 0x0000000000077919 */ /* 0x000ea20000002100 */
[----:B------:R-:W3:Y:S05]  /*0050*/  LDCU.128 UR12, c[0x0][0x380] ;  /* 0x00007000ff0c77ac */ /* 0x000eea0008000c00 */
[----:B------:R-:W0:Y:S01]  /*0060*/  LDC R3, c[0x0][0x364] ;  /* 0x0000d900ff037b82 */ /* 0x000e220000000800 */
[----:B------:R-:W4:Y:S07]  /*0070*/  LDCU.64 UR8, c[0x0][0x358] ;  /* 0x00006b00ff0877ac */ /* 0x000f2e0008000a00 */
[----:B------:R-:W2:Y:S08]  /*0080*/  S2UR UR5, SR_CTAID.X ;  /* 0x00000000000579c3 */ /* 0x000eb00000002500 */
[----:B------:R-:W2:Y:S01]  /*0090*/  LDC R0, c[0x0][0x360] ;  /* 0x0000d800ff007b82 */ /* 0x000ea20000000800 */
[----:B0-----:R-:W-:-:S04]  /*00a0*/  IMAD R3, R3, UR4, R2 ;  /* 0x0000000403037c24 */ /* 0x001fc8000f8e0202 */
[----:B-1----:R-:W-:Y:S02]  /*00b0*/  IMAD R5, R3, UR6, RZ ;  /* 0x0000000603057c24 */ /* 0x002fe4000f8e02ff */
[----:B--2---:R-:W-:-:S05]  /*00c0*/  IMAD R0, R0, UR5, R7 ;  /* 0x0000000500007c24 */ /* 0x004fca000f8e0207 */
[----:B------:R-:W-:Y:S02]  /*00d0*/  IADD3 R6, P0, PT, R0, R5, RZ ;  /* 0x0000000500067210 */ /* 0x000fe40007f1e0ff */
[----:B------:R-:W-:-:S03]  /*00e0*/  SHF.R.S32.HI R4, RZ, 0x1f, R0 ;  /* 0x0000001fff047819 */ /* 0x000fc60000011400 */
[----:B------:R-:W-:Y:S01]  /*00f0*/  IMAD.SHL.U32 R22, R6, 0x8, RZ ;  /* 0x0000000806167824 */ /* 0x000fe200078e00ff */
[----:B------:R-:W-:-:S04]  /*0100*/  LEA.HI.X.SX32 R5, R5, R4, 0x1, P0 ;  /* 0x0000000405057211 */ /* 0x000fc800000f0eff */
[----:B------:R-:W-:Y:S02]  /*0110*/  SHF.L.U64.HI R4, R6, 0x3, R5 ;  /* 0x0000000306047819 */ /* 0x000fe40000010205 */
[C---:B---3--:R-:W-:Y:S02]  /*0120*/  IADD3 R20, P0, PT, R22.reuse, UR12, RZ ;  /* 0x0000000c16147c10 */ /* 0x048fe4000ff1e0ff */
[----:B------:R-:W-:Y:S02]  /*0130*/  IADD3 R22, P1, PT, R22, UR14, RZ ;  /* 0x0000000e16167c10 */ /* 0x000fe4000ff3e0ff */
[C---:B------:R-:W-:Y:S02]  /*0140*/  IADD3.X R21, PT, PT, R4.reuse, UR13, RZ, P0, !PT ;  /* 0x0000000d04157c10 */ /* 0x040fe400087fe4ff */
[----:B------:R-:W-:-:S04]  /*0150*/  IADD3.X R23, PT, PT, R4, UR15, RZ, P1, !PT ;  /* 0x0000000f04177c10 */ /* 0x000fc80008ffe4ff */
[----:B----4-:R-:W2:Y:S04]  /*0160*/  LDG.E.64 R20, desc[UR8][R20.64] ;  /* 0x0000000814147981 */ /* 0x010ea8000c1e1b00 */
[----:B------:R-:W3:Y:S01]  /*0170*/  LDG.E.64 R22, desc[UR8][R22.64] ;  /* 0x0000000816167981 */ /* 0x000ee2000c1e1b00 */
[----:B------:R-:W0:Y:S01]  /*0180*/  S2UR UR6, SR_CgaCtaId ;  /* 0x00000000000679c3 */ /* 0x000e220000008800 */
[----:B------:R-:W-:Y:S01]  /*0190*/  UMOV UR4, 0x400 ;  /* 0x0000040000047882 */ /* 0x000fe20000000000 */
[----:B------:R-:W-:Y:S01]  /*01a0*/  IMAD R4, R2, 0x2, R7 ;  /* 0x0000000202047824 */ /* 0x000fe200078e0207 */
[----:B------:R-:W-:-:S05]  /*01b0*/  UIADD3 UR5, UPT, UPT, UR4, 0x20, URZ ;  /* 0x0000002004057890 */ /* 0x000fca000fffe0ff */
[----:B------:R-:W1:Y:S08]  /*01c0*/  LDC.64 R24, c[0x0][0x3a8] ;  /* 0x0000ea00ff187b82 */ /* 0x000e700000000a00 */
[----:B------:R-:W4:Y:S01]  /*01d0*/  LDC.64 R26, c[0x0][0x3b0] ;  /* 0x0000ec00ff1a7b82 */ /* 0x000f220000000a00 */
[----:B0-----:R-:W-:Y:S02]  /*01e0*/  ULEA UR4, UR6, UR4, 0x18 ;  /* 0x0000000406047291 */ /* 0x001fe4000f8ec0ff */
[----:B------:R-:W-:Y:S01]  /*01f0*/  ULEA UR5, UR6, UR5, 0x18 ;  /* 0x0000000506057291 */ /* 0x000fe2000f8ec0ff */
[----:B------:R-:W0:Y:S03]  /*0200*/  LDCU UR6, c[0x0][0x398] ;  /* 0x00007300ff0677ac */ /* 0x000e260008000800 */
[----:B------:R-:W-:-:S02]  /*0210*/  LEA R29, R4, UR4, 0x3 ;  /* 0x00000004041d7c11 */ /* 0x000fc4000f8e18ff */
[----:B------:R-:W-:-:S05]  /*0220*/  LEA R28, R4, UR5, 0x3 ;  /* 0x00000005041c7c11 */ /* 0x000fca000f8e18ff */
[----:B------:R-:W5:Y:S02]  /*0230*/  LDCU UR5, c[0x0][0x3a0] ;  /* 0x00007400ff0577ac */ /* 0x000f640008000800 */
[----:B-----5:R-:W-:Y:S01]  /*0240*/  ISETP.GE.AND P0, PT, R0, UR5, PT ;  /* 0x0000000500007c0c */ /* 0x020fe2000bf06270 */
[----:B------:R-:W-:-:S03]  /*0250*/  IMAD R0, R3, UR5, R0 ;  /* 0x0000000503007c24 */ /* 0x000fc6000f8e0200 */
[----:B0-----:R-:W-:Y:S01]  /*0260*/  ISETP.GE.OR P0, PT, R3, UR6, P0 ;  /* 0x0000000603007c0c */ /* 0x001fe20008706670 */
[----:B--2---:R-:W-:Y:S04]  /*0270*/  STS.64 [R29], R20 ;  /* 0x000000141d007388 */ /* 0x004fe80000000a00 */
[----:B---3--:R-:W-:Y:S01]  /*0280*/  STS.64 [R28], R22 ;  /* 0x000000161c007388 */ /* 0x008fe20000000a00 */
[----:B------:R-:W-:Y:S06]  /*0290*/  BAR.SYNC.DEFER_BLOCKING 0x0 ;  /* 0x0000000000007b1d */ /* 0x000fec0000010000 */
[----:B------:R-:W1:Y:S04]  /*02a0*/  LDS.128 R4, [UR4] ;  /* 0x00000004ff047984 */ /* 0x000e680008000c00 */
[----:B------:R-:W4:Y:S04]  /*02b0*/  LDS.128 R8, [UR4+0x20] ;  /* 0x00002004ff087984 */ /* 0x000f280008000c00 */
[----:B------:R-:W0:Y:S04]  /*02c0*/  LDS.128 R12, [UR4+0x10] ;  /* 0x00001004ff0c7984 */ /* 0x000e280008000c00 */
[----:B------:R-:W2:Y:S04]  /*02d0*/  LDS.128 R16, [UR4+0x30] ;  /* 0x00003004ff107984 */ /* 0x000ea80008000c00 */
[----:B-1----:R1:W-:Y:S04]  /*02e0*/  STG.E.64 desc[UR8][R24.64], R4 ;  /* 0x0000000418007986 */ /* 0x0023e8000c101b08 */
[----:B----4-:R1:W-:Y:S04]  /*02f0*/  STG.E.64 desc[UR8][R26.64], R8 ;  /* 0x000000081a007986 */ /* 0x0103e8000c101b08 */
[----:B------:R1:W-:Y:S04]  /*0300*/  STG.E.64 desc[UR8][R24.64+0x8], R6 ;  /* 0x0000080618007986 */ /* 0x0003e8000c101b08 */
[----:B------:R1:W-:Y:S04]  /*0310*/  STG.E.64 desc[UR8][R26.64+0x8], R10 ;  /* 0x0000080a1a007986 */ /* 0x0003e8000c101b08 */
[----:B0-----:R1:W-:Y:S04]  /*0320*/  STG.E.64 desc[UR8][R24.64+0x10], R12 ;  /* 0x0000100c18007986 */ /* 0x0013e8000c101b08 */
[----:B--2---:R1:W-:Y:S04]  /*0330*/  STG.E.64 desc[UR8][R26.64+0x10], R16 ;  /* 0x000010101a007986 */ /* 0x0043e8000c101b08 */
[----:B------:R1:W-:Y:S04]  /*0340*/  STG.E.64 desc[UR8][R24.64+0x18], R14 ;  /* 0x0000180e18007986 */ /* 0x0003e8000c101b08 */
[----:B------:R1:W-:Y:S01]  /*0350*/  STG.E.64 desc[UR8][R26.64+0x18], R18 ;  /* 0x000018121a007986 */ /* 0x0003e2000c101b08 */
[----:B------:R-:W-:Y:S05]  /*0360*/  @P0 EXIT ;  /* 0x000000000000094d */ /* 0x000fea0003800000 */
[----:B-1----:R-:W-:Y:S02]  /*0370*/  LEA R6, R2, UR4, 0x4 ;  /* 0x0000000402067c11 */ /* 0x002fe4000f8e20ff */
[----:B------:R-:W0:Y:S04]  /*0380*/  LDC.64 R2, c[0x0][0x390] ;  /* 0x0000e400ff027b82 */ /* 0x000e280000000a00 */
[----:B------:R-:W1:Y:S01]  /*0390*/  LDS.128 R4, [R6] ;  /* 0x0000000006047984 */ /* 0x000e620000000c00 */
[----:B0-----:R-:W-:Y:S01]  /*03a0*/  IMAD.WIDE R2, R0, 0x8, R2 ;  /* 0x0000000800027825 */ /* 0x001fe200078e0202 */
[----:B-1----:R-:W-:-:S08]  /*03b0*/  DADD R4, RZ, R4 ;  /* 0x00000000ff047229 */ /* 0x002fd00000000004 */
[----:B------:R-:W-:-:S07]  /*03c0*/  DADD R4, R4, R6 ;  /* 0x0000000004047229 */ /* 0x000fce0000000006 */
[----:B------:R-:W-:Y:S01]  /*03d0*/  STG.E.64 desc[UR8][R2.64], R4 ;  /* 0x0000000402007986 */ /* 0x000fe2000c101b08 */
[----:B------:R-:W-:Y:S05]  /*03e0*/  EXIT ;  /* 0x000000000000794d */ /* 0x000fea0003800000 */
.L_x_0:
[----:B------:R-:W-:-:S00]  /*03f0*/  BRA `(.L_x_0) ;  /* 0xfffffffc00fc7947 */ /* 0x000fc0000383ffff */
[----:B------:R-:W-:-:S00]  /*0400*/  NOP ;  /* 0x0000000000007918 */ /* 0x000fc00000000000 */
[----:B------:R-:W-:-:S00]  /*0410*/  NOP ;  /* 0x0000000000007918 */ /* 0x000fc00000000000 */
[----:B------:R-:W-:-:S00]  /*0420*/  NOP ;  /* 0x0000000000007918 */ /* 0x000fc00000000000 */
[----:B------:R-:W-:-:S00]  /*0430*/  NOP ;  /* 0x0000000000007918 */ /* 0x000fc00000000000 */
[----:B------:R-:W-:-:S00]  /*0440*/  NOP ;  /* 0x0000000000007918 */ /* 0x000fc00000000000 */
[----:B------:R-:W-:-:S00]  /*0450*/  NOP ;  /* 0x0000000000007918 */ /* 0x000fc00000000000 */
[----:B------:R-:W-:-:S00]  /*0460*/  NOP ;  /* 0x0000000000007918 */ /* 0x000fc00000000000 */
[----:B------:R-:W-:-:S00]  /*0470*/  NOP ;  /* 0x0000000000007918 */ /* 0x000fc00000000000 */
.L_x_7:


//--------------------- .text._Z14matrixMultiplyPdS_S_iii --------------------------
	.section	.text._Z14matrixMultiplyPdS_S_iii,"ax",@progbits
	.align	128
        .global         _Z14matrixMultiplyPdS_S_iii
        .type           _Z14matrixMultiplyPdS_S_iii,@function
        .size           _Z14matrixMultiplyPdS_S_iii,(.L_x_8 - _Z14matrixMultiplyPdS_S_iii)
        .other          _Z14matrixMultiplyPdS_S_iii,@"STO_CUDA_ENTRY STV_DEFAULT"
_Z14matrixMultiplyPdS_S_iii:
.text._Z14matrixMultiplyPdS_S_iii:
[----:B------:R-:W-:Y:S01]  /*0000*/  LDC R1, c[0x0][0x37c] ;  /* 0x0000df00ff017b82 */ /* 0x000fe20000000800 */
[----:B------:R-:W0:Y:S07]  /*0010*/  S2R R3, SR_TID.X ;  /* 0x0000000000037919 */ /* 0x000e2e0000002100 */
[----:B------:R-:W1:Y:S01]  /*0020*/  LDC R15, c[0x0][0x364] ;  /* 0x0000d900ff0f7b82 */ /* 0x000e620000000800 */
[----:B------:R-:W2:Y:S01]  /*0030*/  LDCU UR10, c[0x0][0x3a0] ;  /* 0x00007400ff0a77ac */ /* 0x000ea20008000800 */
[----:B------:R-:W1:Y:S01]  /*0040*/  S2R R2, SR_TID.Y ;  /* 0x0000000000027919 */ /* 0x000e620000002200 */
[----:B------:R-:W3:Y:S05]  /*0050*/  LDCU UR6, c[0x0][0x398] ;  /* 0x00007300ff0677ac */ /* 0x000eea0008000800 */
[----:B------:R-:W0:Y:S08]  /*0060*/  S2UR UR5, SR_CTAID.X ;  /* 0x00000000000579c3 */ /* 0x000e300000002500 */
[----:B------:R-:W0:Y:S08]  /*0070*/  LDC R0, c[0x0][0x360] ;  /* 0x0000d800ff007b82 */ /* 0x000e300000000800 */
[----:B------:R-:W1:Y:S01]  /*0080*/  S2UR UR4, SR_CTAID.Y ;  /* 0x00000000000479c3 */ /* 0x000e620000002600 */
[----:B0-----:R-:W-:-:S05]  /*0090*/  IMAD R0, R0, UR5, R3 ;  /* 0x0000000500007c24 */ /* 0x001fca000f8e0203 */
[----:B--2---:R-:W-:Y:S01]  /*00a0*/  ISETP.GE.AND P0, PT, R0, UR10, PT ;  /* 0x0000000a00007c0c */ /* 0x004fe2000bf06270 */
[----:B-1----:R-:W-:-:S05]  /*00b0*/  IMAD R15, R15, UR4, R2 ;  /* 0x000000040f0f7c24 */ /* 0x002fca000f8e0202 */
[----:B---3--:R-:W-:-:S13]  /*00c0*/  ISETP.GE.OR P0, PT, R15, UR6, P0 ;  /* 0x000000060f007c0c */ /* 0x008fda0008706670 */
[----:B------:R-:W-:Y:S05]  /*00d0*/  @P0 EXIT ;  /* 0x000000000000094d */ /* 0x000fea0003800000 */
[----:B------:R-:W0:Y:S01]  /*00e0*/  LDCU UR5, c[0x0][0x39c] ;  /* 0x00007380ff0577ac */ /* 0x000e220008000800 */
[----:B------:R-:W-:Y:S01]  /*00f0*/  CS2R R6, SRZ ;  /* 0x0000000000067805 */ /* 0x000fe2000001ff00 */
[----:B------:R-:W1:Y:S01]  /*0100*/  LDCU.64 UR8, c[0x0][0x358] ;  /* 0x00006b00ff0877ac */ /* 0x000e620008000a00 */
[----:B0-----:R-:W-:-:S09]  /*0110*/  UISETP.GE.AND UP0, UPT, UR5, 0x1, UPT ;  /* 0x000000010500788c */ /* 0x001fd2000bf06270 */
[----:B-1----:R-:W-:Y:S05]  /*0120*/  BRA.U !UP0, `(.L_x_1) ;  /* 0x0000000508e87547 */ /* 0x002fea000b800000 */
[----:B------:R-:W-:Y:S02]  /*0130*/  UISETP.GE.U32.AND UP1, UPT, UR5, 0x8, UPT ;  /* 0x000000080500788c */ /* 0x000fe4000bf26070 */
[----:B------:R-:W-:Y:S01]  /*0140*/  IMAD R14, R0, UR5, RZ ;  /* 0x00000005000e7c24 */ /* 0x000fe2000f8e02ff */
[----:B------:R-:W-:Y:S02]  /*0150*/  ULOP3.LUT UR6, UR5, 0x7, URZ, 0xc0, !UPT ;  /* 0x0000000705067892 */ /* 0x000fe4000f8ec0ff */
[----:B------:R-:W-:Y:S01]  /*0160*/  IMAD R16, R15, UR5, RZ ;  /* 0x000000050f107c24 */ /* 0x000fe2000f8e02ff */
[----:B------:R-:W-:Y:S01]  /*0170*/  CS2R R6, SRZ ;  /* 0x0000000000067805 */ /* 0x000fe2000001ff00 */
[----:B------:R-:W-:Y:S01]  /*0180*/  UMOV UR4, URZ ;  /* 0x000000ff00047c82 */ /* 0x000fe20008000000 */
[----:B------:R-:W-:Y:S01]  /*0190*/  SHF.R.S32.HI R17, RZ, 0x1f, R14 ;  /* 0x0000001fff117819 */ /* 0x000fe2000001140e */
[----:B------:R-:W-:Y:S01]  /*01a0*/  UISETP.NE.AND UP0, UPT, UR6, URZ, UPT ;  /* 0x000000ff0600728c */ /* 0x000fe2000bf05270 */
[----:B------:R-:W-:Y:S10]  /*01b0*/  BRA.U !UP1, `(.L_x_2) ;  /* 0x0000000109bc7547 */ /* 0x000ff4000b800000 */
[----:B------:R-:W0:Y:S01]  /*01c0*/  LDC.64 R2, c[0x0][0x380] ;  /* 0x0000e000ff027b82 */ /* 0x000e220000000a00 */
[----:B------:R-:W1:Y:S01]  /*01d0*/  LDCU.64 UR12, c[0x0][0x388] ;  /* 0x00007100ff0c77ac */ /* 0x000e620008000a00 */
[----:B------:R-:W-:Y:S01]  /*01e0*/  CS2R R6, SRZ ;  /* 0x0000000000067805 */ /* 0x000fe2000001ff00 */
[----:B------:R-:W-:-:S04]  /*01f0*/  ULOP3.LUT UR4, UR5, 0x7ffffff8, URZ, 0xc0, !UPT ;  /* 0x7ffffff805047892 */ /* 0x000fc8000f8ec0ff */
[----:B------:R-:W-:Y:S01]  /*0200*/  UIADD3 UR7, UPT, UPT, -UR4, URZ, URZ ;  /* 0x000000ff04077290 */ /* 0x000fe2000fffe1ff */
[----:B-1----:R-:W-:-:S04]  /*0210*/  LEA R18, P0, R14, UR12, 0x3 ;  /* 0x0000000c0e127c11 */ /* 0x002fc8000f8018ff */
[----:B------:R-:W-:Y:S01]  /*0220*/  IADD3 R18, P1, PT, R18, 0x20, RZ ;  /* 0x0000002012127810 */ /* 0x000fe20007f3e0ff */
[----:B0-----:R-:W-:Y:S01]  /*0230*/  IMAD.WIDE.U32 R2, R16, 0x8, R2 ;  /* 0x0000000810027825 */ /* 0x001fe200078e0002 */
[----:B------:R-:W-:Y:S02]  /*0240*/  LEA.HI.X R19, R14, UR13, R17, 0x3, P0 ;  /* 0x0000000d0e137c11 */ /* 0x000fe400080f1c11 */
[----:B------:R-:W-:-:S03]  /*0250*/  IADD3 R8, P2, PT, R2, 0x20, RZ ;  /* 0x0000002002087810 */ /* 0x000fc60007f5e0ff */
[----:B------:R-:W-:Y:S02]  /*0260*/  IMAD.X R19, RZ, RZ, R19, P1 ;  /* 0x000000ffff137224 */ /* 0x000fe400008e0613 */
[----:B------:R-:W-:-:S08]  /*0270*/  IMAD.X R9, RZ, RZ, R3, P2 ;  /* 0x000000ffff097224 */ /* 0x000fd000010e0603 */
.L_x_3:
[----:B------:R-:W-:Y:S02]  /*0280*/  IMAD.MOV.U32 R2, RZ, RZ, R18 ;  /* 0x000000ffff027224 */ /* 0x000fe400078e0012 */
[----:B------:R-:W-:Y:S02]  /*0290*/  IMAD.MOV.U32 R3, RZ, RZ, R19 ;  /* 0x000000ffff037224 */ /* 0x000fe400078e0013 */
[----:B------:R-:W-:Y:S02]  /*02a0*/  IMAD.MOV.U32 R4, RZ, RZ, R8 ;  /* 0x000000ffff047224 */ /* 0x000fe400078e0008 */
[----:B------:R-:W-:Y:S01]  /*02b0*/  IMAD.MOV.U32 R5, RZ, RZ, R9 ;  /* 0x000000ffff057224 */ /* 0x000fe200078e0009 */
[----:B------:R-:W2:Y:S04]  /*02c0*/  LDG.E.64 R22, desc[UR8][R2.64+-0x20] ;  /* 0xffffe00802167981 */ /* 0x000ea8000c1e1b00 */
[----:B------:R-:W2:Y:S04]  /*02d0*/  LDG.E.64 R8, desc[UR8][R4.64+-0x20] ;  /* 0xffffe00804087981 */ /* 0x000ea8000c1e1b00 */
[----:B------:R-:W3:Y:S04]  /*02e0*/  LDG.E.64 R10, desc[UR8][R4.64+-0x18] ;  /* 0xffffe808040a7981 */ /* 0x000ee8000c1e1b00 */
[----:B------:R-:W3:Y:S04]  /*02f0*/  LDG.E.64 R12, desc[UR8][R2.64+-0x18] ;  /* 0xffffe808020c7981 */ /* 0x000ee8000c1e1b00 */
[----:B------:R-:W4:Y:S04]  /*0300*/  LDG.E.64 R18, desc[UR8][R4.64+-0x10] ;  /* 0xfffff00804127981 */ /* 0x000f28000c1e1b00 */
[----:B------:R-:W4:Y:S01]  /*0310*/  LDG.E.64 R20, desc[UR8][R2.64+-0x10] ;  /* 0xfffff00802147981 */ /* 0x000f22000c1e1b00 */
[----:B--2---:R-:W-:-:S03]  /*0320*/  DFMA R22, R8, R22, R6 ;  /* 0x000000160816722b */ /* 0x004fc60000000006 */
[----:B------:R-:W2:Y:S04]  /*0330*/  LDG.E.64 R6, desc[UR8][R4.64+-0x8] ;  /* 0xfffff80804067981 */ /* 0x000ea8000c1e1b00 */
[----:B------:R-:W2:Y:S01]  /*0340*/  LDG.E.64 R8, desc[UR8][R2.64+-0x8] ;  /* 0xfffff80802087981 */ /* 0x000ea2000c1e1b00 */
[----:B---3--:R-:W-:-:S03]  /*0350*/  DFMA R22, R10, R12, R22 ;  /* 0x0000000c0a16722b */ /* 0x008fc60000000016 */
[----:B------:R-:W3:Y:S04]  /*0360*/  LDG.E.64 R10, desc[UR8][R4.64] ;  /* 0x00000008040a7981 */ /* 0x000ee8000c1e1b00 */
[----:B------:R-:W3:Y:S01]  /*0370*/  LDG.E.64 R12, desc[UR8][R2.64] ;  /* 0x00000008020c7981 */ /* 0x000ee2000c1e1b00 */
[----:B----4-:R-:W-:-:S03]  /*0380*/  DFMA R22, R18, R20, R22 ;  /* 0x000000141216722b */ /* 0x010fc60000000016 */
        /* <DEDUP_REMOVED lines=8> */
[----:B----4-:R-:W-:Y:S01]  /*0410*/  DFMA R18, R18, R20, R22 ;  /* 0x000000141212722b */ /* 0x010fe20000000016 */
[----:B------:R-:W-:-:S04]  /*0420*/  UIADD3 UR7, UPT, UPT, UR7, 0x8, URZ ;  /* 0x0000000807077890 */ /* 0x000fc8000fffe0ff */
[----:B------:R-:W-:-:S03]  /*0430*/  UISETP.NE.AND UP1, UPT, UR7, URZ, UPT ;  /* 0x000000ff0700728c */ /* 0x000fc6000bf25270 */
[----:B--2---:R-:W-:Y:S01]  /*0440*/  DFMA R6, R6, R8, R18 ;  /* 0x000000080606722b */ /* 0x004fe20000000012 */
[----:B------:R-:W-:Y:S02]  /*0450*/  IADD3 R18, P0, PT, R2, 0x40, RZ ;  /* 0x0000004002127810 */ /* 0x000fe40007f1e0ff */
[----:B------:R-:W-:-:S05]  /*0460*/  IADD3 R8, P1, PT, R4, 0x40, RZ ;  /* 0x0000004004087810 */ /* 0x000fca0007f3e0ff */
[----:B---3--:R-:W-:Y:S01]  /*0470*/  DFMA R6, R12, R10, R6 ;  /* 0x0000000a0c06722b */ /* 0x008fe20000000006 */
[----:B------:R-:W-:Y:S02]  /*0480*/  IMAD.X R19, RZ, RZ, R3, P0 ;  /* 0x000000ffff137224 */ /* 0x000fe400000e0603 */
[----:B------:R-:W-:Y:S01]  /*0490*/  IMAD.X R9, RZ, RZ, R5, P1 ;  /* 0x000000ffff097224 */ /* 0x000fe200008e0605 */
[----:B------:R-:W-:Y:S07]  /*04a0*/  BRA.U UP1, `(.L_x_3) ;  /* 0xfffffffd01747547 */ /* 0x000fee000b83ffff */
.L_x_2:
[----:B------:R-:W-:Y:S05]  /*04b0*/  BRA.U !UP0, `(.L_x_1) ;  /* 0x0000000508047547 */ /* 0x000fea000b800000 */
[----:B------:R-:W-:Y:S02]  /*04c0*/  UISETP.GE.U32.AND UP0, UPT, UR6, 0x4, UPT ;  /* 0x000000040600788c */ /* 0x000fe4000bf06070 */
[----:B------:R-:W-:-:S04]  /*04d0*/  ULOP3.LUT UR7, UR5, 0x3, URZ, 0xc0, !UPT ;  /* 0x0000000305077892 */ /* 0x000fc8000f8ec0ff */
[----:B------:R-:W-:-:S03]  /*04e0*/  UISETP.NE.AND UP1, UPT, UR7, URZ, UPT ;  /* 0x000000ff0700728c */ /* 0x000fc6000bf25270 */
[----:B------:R-:W-:Y:S08]  /*04f0*/  BRA.U !UP0, `(.L_x_4) ;  /* 0x0000000108647547 */ /* 0x000ff0000b800000 */
[----:B------:R-:W0:Y:S01]  /*0500*/  LDC.64 R4, c[0x0][0x380] ;  /* 0x0000e000ff047b82 */ /* 0x000e220000000a00 */
[----:B------:R-:W1:Y:S01]  /*0510*/  LDCU.128 UR12, c[0x0][0x380] ;  /* 0x00007000ff0c77ac */ /* 0x000e620008000c00 */
[----:B------:R-:W-:Y:S01]  /*0520*/  IADD3 R8, P0, PT, R14, UR4, RZ ;  /* 0x000000040e087c10 */ /* 0x000fe2000ff1e0ff */
[----:B------:R-:W-:-:S04]  /*0530*/  VIADD R3, R16, UR4 ;  /* 0x0000000410037c36 */ /* 0x000fc80008000000 */
[----:B------:R-:W-:Y:S01]  /*0540*/  IMAD.X R9, RZ, RZ, R17, P0 ;  /* 0x000000ffff097224 */ /* 0x000fe200000e0611 */
[----:B------:R-:W-:-:S05]  /*0550*/  IADD3 R10, P0, PT, R16, UR4, RZ ;  /* 0x00000004100a7c10 */ /* 0x000fca000ff1e0ff */
[----:B------:R-:W-:Y:S01]  /*0560*/  IMAD.X R11, RZ, RZ, RZ, P0 ;  /* 0x000000ffff0b7224 */ /* 0x000fe200000e06ff */
[----:B-1----:R-:W-:Y:S01]  /*0570*/  LEA R2, P1, R8, UR14, 0x3 ;  /* 0x0000000e08027c11 */ /* 0x002fe2000f8218ff */
[----:B0-----:R-:W-:-:S03]  /*0580*/  IMAD.WIDE.U32 R4, R3, 0x8, R4 ;  /* 0x0000000803047825 */ /* 0x001fc600078e0004 */
[----:B------:R-:W-:Y:S02]  /*0590*/  LEA.HI.X R3, R8, UR15, R9, 0x3, P1 ;  /* 0x0000000f08037c11 */ /* 0x000fe400088f1c09 */
[C---:B------:R-:W-:Y:S01]  /*05a0*/  LEA R24, P1, R10.reuse, UR12, 0x3 ;  /* 0x0000000c0a187c11 */ /* 0x040fe2000f8218ff */
[----:B------:R-:W2:Y:S03]  /*05b0*/  LDG.E.64 R4, desc[UR8][R4.64] ;  /* 0x0000000804047981 */ /* 0x000ea6000c1e1b00 */
[----:B------:R-:W-:Y:S01]  /*05c0*/  LEA.HI.X R25, R10, UR13, R11, 0x3, P1 ;  /* 0x0000000d0a197c11 */ /* 0x000fe200088f1c0b */
[----:B------:R-:W2:Y:S04]  /*05d0*/  LDG.E.64 R8, desc[UR8][R2.64] ;  /* 0x0000000802087981 */ /* 0x000ea8000c1e1b00 */
[----:B------:R-:W3:Y:S04]  /*05e0*/  LDG.E.64 R10, desc[UR8][R2.64+0x8] ;  /* 0x00000808020a7981 */ /* 0x000ee8000c1e1b00 */
[----:B------:R-:W3:Y:S04]  /*05f0*/  LDG.E.64 R12, desc[UR8][R24.64+0x8] ;  /* 0x00000808180c7981 */ /* 0x000ee8000c1e1b00 */
[----:B------:R-:W4:Y:S04]  /*0600*/  LDG.E.64 R18, desc[UR8][R24.64+0x10] ;  /* 0x0000100818127981 */ /* 0x000f28000c1e1b00 */
[----:B------:R-:W4:Y:S04]  /*0610*/  LDG.E.64 R20, desc[UR8][R2.64+0x10] ;  /* 0x0000100802147981 */ /* 0x000f28000c1e1b00 */
[----:B------:R-:W5:Y:S04]  /*0620*/  LDG.E.64 R22, desc[UR8][R24.64+0x18] ;  /* 0x0000180818167981 */ /* 0x000f68000c1e1b00 */
[----:B------:R-:W5:Y:S01]  /*0630*/  LDG.E.64 R26, desc[UR8][R2.64+0x18] ;  /* 0x00001808021a7981 */ /* 0x000f62000c1e1b00 */
[----:B------:R-:W-:Y:S01]  /*0640*/  UIADD3 UR4, UPT, UPT, UR4, 0x4, URZ ;  /* 0x0000000404047890 */ /* 0x000fe2000fffe0ff */
[----:B--2---:R-:W-:-:S08]  /*0650*/  DFMA R8, R4, R8, R6 ;  /* 0x000000080408722b */ /* 0x004fd00000000006 */
[----:B---3--:R-:W-:-:S08]  /*0660*/  DFMA R8, R12, R10, R8 ;  /* 0x0000000a0c08722b */ /* 0x008fd00000000008 */
[----:B----4-:R-:W-:-:S08]  /*0670*/  DFMA R8, R18, R20, R8 ;  /* 0x000000141208722b */ /* 0x010fd00000000008 */
[----:B-----5:R-:W-:-:S11]  /*0680*/  DFMA R6, R22, R26, R8 ;  /* 0x0000001a1606722b */ /* 0x020fd60000000008 */
.L_x_4:
[----:B------:R-:W-:Y:S05]  /*0690*/  BRA.U !UP1, `(.L_x_1) ;  /* 0x00000001098c7547 */ /* 0x000fea000b800000 */
[----:B------:R-:W-:Y:S02]  /*06a0*/  UISETP.NE.AND UP0, UPT, UR7, 0x1, UPT ;  /* 0x000000010700788c */ /* 0x000fe4000bf05270 */
[----:B------:R-:W-:-:S04]  /*06b0*/  ULOP3.LUT UR5, UR5, 0x1, URZ, 0xc0, !UPT ;  /* 0x0000000105057892 */ /* 0x000fc8000f8ec0ff */
[----:B------:R-:W-:-:S03]  /*06c0*/  UISETP.NE.U32.AND UP1, UPT, UR5, 0x1, UPT ;  /* 0x000000010500788c */ /* 0x000fc6000bf25070 */
        /* <DEDUP_REMOVED lines=16> */
[----:B------:R-:W3:Y:S01]  /*07d0*/  LDG.E.64 R10, desc[UR8][R10.64+0x8] ;  /* 0x000008080a0a7981 */ /* 0x000ee2000c1e1b00 */
[----:B------:R-:W-:Y:S01]  /*07e0*/  UIADD3 UR4, UPT, UPT, UR4, 0x2, URZ ;  /* 0x0000000204047890 */ /* 0x000fe2000fffe0ff */
[----:B--2---:R-:W-:-:S08]  /*07f0*/  DFMA R6, R4, R8, R6 ;  /* 0x000000080406722b */ /* 0x004fd00000000006 */
[----:B---3--:R-:W-:-:S11]  /*0800*/  DFMA R6, R10, R12, R6 ;  /* 0x0000000c0a06722b */ /* 0x008fd60000000006 */
.L_x_5:
[----:B------:R-:W-:Y:S05]  /*0810*/  BRA.U UP1, `(.L_x_1) ;  /* 0x00000001012c7547 */ /* 0x000fea000b800000 */
[----:B------:R-:W0:Y:S01]  /*0820*/  LDC.64 R2, c[0x0][0x380] ;  /* 0x0000e000ff027b82 */ /* 0x000e220000000a00 */
[----:B------:R-:W1:Y:S01]  /*0830*/  LDCU.64 UR6, c[0x0][0x388] ;  /* 0x00007100ff0677ac */ /* 0x000e620008000a00 */
[----:B------:R-:W-:Y:S01]  /*0840*/  IADD3 R14, P0, PT, R14, UR4, RZ ;  /* 0x000000040e0e7c10 */ /* 0x000fe2000ff1e0ff */
[----:B------:R-:W-:-:S04]  /*0850*/  VIADD R5, R16, UR4 ;  /* 0x0000000410057c36 */ /* 0x000fc80008000000 */
[----:B------:R-:W-:Y:S01]  /*0860*/  IMAD.X R17, RZ, RZ, R17, P0 ;  /* 0x000000ffff117224 */ /* 0x000fe200000e0611 */
[----:B-1----:R-:W-:Y:S01]  /*0870*/  LEA R4, P0, R14, UR6, 0x3 ;  /* 0x000000060e047c11 */ /* 0x002fe2000f8018ff */
[----:B0-----:R-:W-:-:S03]  /*0880*/  IMAD.WIDE.U32 R2, R5, 0x8, R2 ;  /* 0x0000000805027825 */ /* 0x001fc600078e0002 */
[----:B------:R-:W-:-:S03]  /*0890*/  LEA.HI.X R5, R14, UR7, R17, 0x3, P0 ;  /* 0x000000070e057c11 */ /* 0x000fc600080f1c11 */
[----:B------:R-:W2:Y:S04]  /*08a0*/  LDG.E.64 R2, desc[UR8][R2.64] ;  /* 0x0000000802027981 */ /* 0x000ea8000c1e1b00 */
[----:B------:R-:W2:Y:S02]  /*08b0*/  LDG.E.64 R4, desc[UR8][R4.64] ;  /* 0x0000000804047981 */ /* 0x000ea4000c1e1b00 */
[----:B--2---:R-:W-:-:S11]  /*08c0*/  DFMA R6, R2, R4, R6 ;  /* 0x000000040206722b */ /* 0x004fd60000000006 */
.L_x_1:
[----:B------:R-:W0:Y:S01]  /*08d0*/  LDC.64 R2, c[0x0][0x390] ;  /* 0x0000e400ff027b82 */ /* 0x000e220000000a00 */
[----:B------:R-:W-:-:S04]  /*08e0*/  IMAD R15, R15, UR10, R0 ;  /* 0x0000000a0f0f7c24 */ /* 0x000fc8000f8e0200 */
[----:B0-----:R-:W-:-:S05]  /*08f0*/  IMAD.WIDE R2, R15, 0x8, R2 ;  /* 0x000000080f027825 */ /* 0x001fca00078e0202 */
[----:B------:R-:W-:Y:S01]  /*0900*/  STG.E.64 desc[UR8][R2.64], R6 ;  /* 0x0000000602007986 */ /* 0x000fe2000c101b08 */
[----:B------:R-:W-:Y:S05]  /*0910*/  EXIT ;  /* 0x000000000000794d */ /* 0x000fea0003800000 */
.L_x_6:
        /* <DEDUP_REMOVED lines=14> */
.L_x_8:


//--------------------- .nv.shared._Z20sharedMatrixMultiplyPdS_S_iiiS_S_ --------------------------
	.section	.nv.shared._Z20sharedMatrixMultiplyPdS_S_iiiS_S_,"aw",@nobits
	.sectionflags	@""
	.align	8
.nv.shared._Z20sharedMatrixMultiplyPdS_S_iiiS_S_:
	.zero		1088


//--------------------- .nv.shared.reserved.0     --------------------------
	.section	.nv.shared.reserved.0,"aw",@nobits
	.weak		__nv_reservedSMEM_offset_0_alias
	.size		__nv_reservedSMEM_offset_0_alias, 0, 64
	.other		__nv_reservedSMEM_offset_0_alias,@"STO_CUDA_RESERVED_SHARED STV_DEFAULT"
__nv_reservedSMEM_offset_0_alias:
	.zero		0
	.zero		64


//--------------------- .nv.constant0._Z20sharedMatrixMultiplyPdS_S_iiiS_S_ --------------------------
	.section	.nv.constant0._Z20sharedMatrixMultiplyPdS_S_iiiS_S_,"a",@progbits
	.sectionflags	@""
	.align	4
.nv.constant0._Z20sharedMatrixMultiplyPdS_S_iiiS_S_:
	.zero		952


//--------------------- .nv.constant0._Z14matrixMultiplyPdS_S_iii --------------------------
	.section	.nv.constant0._Z14matrixMultiplyPdS_S_iii,"a",@progbits
	.sectionflags	@""
	.align	4
.nv.constant0._Z14matrixMultiplyPdS_S_iii:
	.zero		932


//--------------------- SYMBOLS --------------------------

	.type		.nv.reservedSmem.offset0,@object
	.size		.nv.reservedSmem.offset0,0x4
	.type		.nv.reservedSmem.cap,@object
	.size		.nv.reservedSmem.cap,0x4
